	.headerflags	@"EF_CUDA_TEXMODE_UNIFIED EF_CUDA_64BIT_ADDRESS EF_CUDA_ACCELERATORS EF_CUDA_SM90 EF_CUDA_VIRTUAL_SM(EF_CUDA_SM90)"
	.elftype	@"ET_EXEC"


//--------------------- .nv.info                  --------------------------
	.section	.nv.info,"",@"SHT_CUDA_INFO"
	.align	4


	//----- nvinfo : EIATTR_REGCOUNT
	.align		4
        /*0000*/ 	.byte	0x04, 0x2f
        /*0002*/ 	.short	(.L_1 - .L_0)
	.align		4
.L_0:
        /*0004*/ 	.word	index@(triton_poi_fused_avg_pool2d_21)
        /*0008*/ 	.word	0x00000020


	//----- nvinfo : EIATTR_MIN_STACK_SIZE
	.align		4
.L_1:
        /*000c*/ 	.byte	0x04, 0x12
        /*000e*/ 	.short	(.L_3 - .L_2)
	.align		4
.L_2:
        /*0010*/ 	.word	index@(triton_poi_fused_avg_pool2d_21)
        /*0014*/ 	.word	0x00000000


	//----- nvinfo : EIATTR_FRAME_SIZE
	.align		4
.L_3:
        /*0018*/ 	.byte	0x04, 0x11
        /*001a*/ 	.short	(.L_5 - .L_4)
	.align		4
.L_4:
        /*001c*/ 	.word	index@(triton_poi_fused_avg_pool2d_21)
        /*0020*/ 	.word	0x00000000


	//----- nvinfo : EIATTR_MIN_STACK_SIZE
	.align		4
.L_5:
        /*0024*/ 	.byte	0x04, 0x12
        /*0026*/ 	.short	(.L_7 - .L_6)
	.align		4
.L_6:
        /*0028*/ 	.word	index@(triton_poi_fused_avg_pool2d_21)
        /*002c*/ 	.word	0x00000000
.L_7:


//--------------------- .nv.info.triton_poi_fused_avg_pool2d_21 --------------------------
	.section	.nv.info.triton_poi_fused_avg_pool2d_21,"",@"SHT_CUDA_INFO"
	.sectionflags	@""
	.align	4


	//----- nvinfo : EIATTR_CUDA_API_VERSION
	.align		4
        /*0000*/ 	.byte	0x04, 0x37
        /*0002*/ 	.short	(.L_9 - .L_8)
.L_8:
        /*0004*/ 	.word	0x0000007c


	//----- nvinfo : EIATTR_KPARAM_INFO
	.align		4
.L_9:
        /*0008*/ 	.byte	0x04, 0x17
        /*000a*/ 	.short	(.L_11 - .L_10)
.L_10:
        /*000c*/ 	.word	0x00000000
        /*0010*/ 	.short	0x0002
        /*0012*/ 	.short	0x0010
        /*0014*/ 	.byte	0x00, 0xf0, 0x11, 0x00


	//----- nvinfo : EIATTR_KPARAM_INFO
	.align		4
.L_11:
        /*0018*/ 	.byte	0x04, 0x17
        /*001a*/ 	.short	(.L_13 - .L_12)
.L_12:
        /*001c*/ 	.word	0x00000000
        /*0020*/ 	.short	0x0001
        /*0022*/ 	.short	0x0008
        /*0024*/ 	.byte	0x00, 0xf4, 0x21, 0x00


	//----- nvinfo : EIATTR_KPARAM_INFO
	.align		4
.L_13:
        /*0028*/ 	.byte	0x04, 0x17
        /*002a*/ 	.short	(.L_15 - .L_14)
.L_14:
        /*002c*/ 	.word	0x00000000
        /*0030*/ 	.short	0x0000
        /*0032*/ 	.short	0x0000
        /*0034*/ 	.byte	0x00, 0xf4, 0x21, 0x00


	//----- nvinfo : EIATTR_SPARSE_MMA_MASK
	.align		4
.L_15:
        /*0038*/ 	.byte	0x03, 0x50
        /*003a*/ 	.short	0x0000


	//----- nvinfo : EIATTR_MAXREG_COUNT
	.align		4
        /*003c*/ 	.byte	0x03, 0x1b
        /*003e*/ 	.short	0x00ff


	//----- nvinfo : EIATTR_EXIT_INSTR_OFFSETS
	.align		4
        /*0040*/ 	.byte	0x04, 0x1c
        /*0042*/ 	.short	(.L_17 - .L_16)


	//   ....[0]....
.L_16:
        /*0044*/ 	.word	0x00000960


	//   ....[1]....
        /*0048*/ 	.word	0x00000980


	//----- nvinfo : EIATTR_REQNTID
	.align		4
.L_17:
        /*004c*/ 	.byte	0x04, 0x10
        /*004e*/ 	.short	(.L_19 - .L_18)
.L_18:
        /*0050*/ 	.word	0x00000100
        /*0054*/ 	.word	0x00000001
        /*0058*/ 	.word	0x00000001


	//----- nvinfo : EIATTR_CBANK_PARAM_SIZE
	.align		4
.L_19:
        /*005c*/ 	.byte	0x03, 0x19
        /*005e*/ 	.short	0x0014


	//----- nvinfo : EIATTR_PARAM_CBANK
	.align		4
        /*0060*/ 	.byte	0x04, 0x0a
        /*0062*/ 	.short	(.L_21 - .L_20)
	.align		4
.L_20:
        /*0064*/ 	.word	index@(.nv.constant0.triton_poi_fused_avg_pool2d_21)
        /*0068*/ 	.short	0x0210
        /*006a*/ 	.short	0x0014


	//----- nvinfo : EIATTR_SW_WAR
	.align		4
.L_21:
        /*006c*/ 	.byte	0x04, 0x36
        /*006e*/ 	.short	(.L_23 - .L_22)
.L_22:
        /*0070*/ 	.word	0x00000008
.L_23:


//--------------------- .nv.callgraph             --------------------------
	.section	.nv.callgraph,"",@"SHT_CUDA_CALLGRAPH"
	.align	4
	.sectionentsize	8
	.align		4
        /*0000*/ 	.word	0x00000000
	.align		4
        /*0004*/ 	.word	0xffffffff
	.align		4
        /*0008*/ 	.word	0x00000000
	.align		4
        /*000c*/ 	.word	0xfffffffe
	.align		4
        /*0010*/ 	.word	0x00000000
	.align		4
        /*0014*/ 	.word	0xfffffffd
	.align		4
        /*0018*/ 	.word	0x00000000
	.align		4
        /*001c*/ 	.word	0xfffffffc


//--------------------- .text.triton_poi_fused_avg_pool2d_21 --------------------------
	.section	.text.triton_poi_fused_avg_pool2d_21,"ax",@progbits
	.align	128
        .global         triton_poi_fused_avg_pool2d_21
        .type           triton_poi_fused_avg_pool2d_21,@function
        .size           triton_poi_fused_avg_pool2d_21,(.L_x_1 - triton_poi_fused_avg_pool2d_21)
        .other          triton_poi_fused_avg_pool2d_21,@"STO_CUDA_ENTRY STV_DEFAULT"
triton_poi_fused_avg_pool2d_21:
.text.triton_poi_fused_avg_pool2d_21:
[----:B------:R-:W0:Y:S02]  /*0000*/  LDC R1, c[0x0][0x28] ;  /* 0x00000a00ff017b82 */ /* 0x000e240000000800 */
[----:B------:R-:W1:Y:S01]  /*0010*/  S2R R0, SR_TID.X ;  /* 0x0000000000007919 */ /* 0x000e620000002100 */
[----:B------:R-:W2:Y:S01]  /*0020*/  LDC.64 R18, c[0x0][0x210] ;  /* 0x00008400ff127b82 */ /* 0x000ea20000000a00 */
[----:B------:R-:W-:Y:S01]  /*0030*/  CS2R R26, SRZ ;  /* 0x00000000001a7805 */ /* 0x000fe2000001ff00 */
[----:B------:R-:W-:Y:S01]  /*0040*/  ULDC.64 UR4, c[0x0][0x208] ;  /* 0x0000820000047ab9 */ /* 0x000fe20000000a00 */
[----:B------:R-:W3:Y:S01]  /*0050*/  S2R R3, SR_CTAID.X ;  /* 0x0000000000037919 */ /* 0x000ee20000002500 */
[----:B-1----:R-:W-:-:S05]  /*0060*/  IMAD.SHL.U32 R0, R0, 0x2, RZ ;  /* 0x0000000200007824 */ /* 0x002fca00078e00ff */
[----:B------:R-:W-:-:S05]  /*0070*/  LOP3.LUT R0, R0, 0x1fe, RZ, 0xc0, !PT ;  /* 0x000001fe00007812 */ /* 0x000fca00078ec0ff */
[----:B---3--:R-:W-:-:S04]  /*0080*/  IMAD R3, R3, 0x200, R0 ;  /* 0x0000020003037824 */ /* 0x008fc800078e0200 */
[----:B------:R-:W-:-:S04]  /*0090*/  IMAD.HI R2, R3, 0x2aaaaaab, RZ ;  /* 0x2aaaaaab03027827 */ /* 0x000fc800078e02ff */
[----:B------:R-:W-:Y:S01]  /*00a0*/  IMAD.HI R0, R3, 0x4bda12f7, RZ ;  /* 0x4bda12f703007827 */ /* 0x000fe200078e02ff */
[----:B------:R-:W-:-:S04]  /*00b0*/  SHF.R.U32.HI R7, RZ, 0x1f, R2 ;  /* 0x0000001fff077819 */ /* 0x000fc80000011602 */
[----:B------:R-:W-:Y:S02]  /*00c0*/  SHF.R.U32.HI R5, RZ, 0x1f, R0 ;  /* 0x0000001fff057819 */ /* 0x000fe40000011600 */
[----:B------:R-:W-:Y:S02]  /*00d0*/  LEA.HI.SX32 R7, R2, R7, 0x19 ;  /* 0x0000000702077211 */ /* 0x000fe400078fcaff */
[----:B------:R-:W-:-:S03]  /*00e0*/  LEA.HI.SX32 R5, R0, R5, 0x15 ;  /* 0x0000000500057211 */ /* 0x000fc600078faaff */
[----:B------:R-:W-:-:S04]  /*00f0*/  IMAD.HI R0, R7, 0x38e38e39, RZ ;  /* 0x38e38e3907007827 */ /* 0x000fc800078e02ff */
[----:B------:R-:W-:Y:S01]  /*0100*/  IMAD.HI R2, R5, 0x38e38e39, RZ ;  /* 0x38e38e3905027827 */ /* 0x000fe200078e02ff */
[----:B------:R-:W-:-:S04]  /*0110*/  SHF.R.S32.HI R9, RZ, 0x1, R0 ;  /* 0x00000001ff097819 */ /* 0x000fc80000011400 */
[----:B------:R-:W-:Y:S02]  /*0120*/  SHF.R.S32.HI R11, RZ, 0x1, R2 ;  /* 0x00000001ff0b7819 */ /* 0x000fe40000011402 */
[----:B------:R-:W-:Y:S02]  /*0130*/  LEA.HI R4, R0, R9, RZ, 0x1 ;  /* 0x0000000900047211 */ /* 0x000fe400078f08ff */
[----:B------:R-:W-:-:S03]  /*0140*/  LEA.HI R2, R2, R11, RZ, 0x1 ;  /* 0x0000000b02027211 */ /* 0x000fc600078f08ff */
[----:B------:R-:W-:Y:S02]  /*0150*/  IMAD R4, R4, -0x9, R7 ;  /* 0xfffffff704047824 */ /* 0x000fe400078e0207 */
[----:B------:R-:W-:Y:S02]  /*0160*/  IMAD R25, R2, -0x9, R5 ;  /* 0xfffffff702197824 */ /* 0x000fe400078e0205 */
[C---:B------:R-:W-:Y:S01]  /*0170*/  VIADD R0, R4.reuse, 0x1 ;  /* 0x0000000104007836 */ /* 0x040fe20000000000 */
[C---:B------:R-:W-:Y:S01]  /*0180*/  ISETP.GT.AND P1, PT, R4.reuse, RZ, PT ;  /* 0x000000ff0400720c */ /* 0x040fe20003f24270 */
[----:B------:R-:W-:Y:S01]  /*0190*/  VIADD R7, R3, 0xffffe200 ;  /* 0xffffe20003077836 */ /* 0x000fe20000000000 */
[----:B------:R-:W-:Y:S02]  /*01a0*/  ISETP.GT.AND P2, PT, R4, -0x1, PT ;  /* 0xffffffff0400780c */ /* 0x000fe40003f44270 */
[----:B------:R-:W-:Y:S01]  /*01b0*/  ISETP.GT.AND P5, PT, R25, RZ, P1 ;  /* 0x000000ff1900720c */ /* 0x000fe20000fa4270 */
[----:B--2---:R-:W-:-:S03]  /*01c0*/  IMAD.WIDE R6, R7, 0x4, R18 ;  /* 0x0000000407067825 */ /* 0x004fc600078e0212 */
[----:B------:R-:W-:Y:S02]  /*01d0*/  ISETP.LT.AND P5, PT, R3, 0x3cc00, P5 ;  /* 0x0003cc000300780c */ /* 0x000fe40002fa1270 */
[----:B------:R-:W-:Y:S02]  /*01e0*/  ISETP.GE.U32.AND P0, PT, R0, 0x9, PT ;  /* 0x000000090000780c */ /* 0x000fe40003f06070 */
[C---:B------:R-:W-:Y:S02]  /*01f0*/  ISETP.GT.AND P2, PT, R25.reuse, RZ, P2 ;  /* 0x000000ff1900720c */ /* 0x040fe40001744270 */
[----:B------:R-:W-:Y:S02]  /*0200*/  ISETP.GT.AND P4, PT, R25, RZ, !P0 ;  /* 0x000000ff1900720c */ /* 0x000fe40004784270 */
[C---:B------:R-:W-:Y:S02]  /*0210*/  ISETP.LT.AND P3, PT, R3.reuse, 0x3cc00, P2 ;  /* 0x0003cc000300780c */ /* 0x040fe40001761270 */
[----:B------:R-:W-:-:S03]  /*0220*/  ISETP.LT.AND P2, PT, R3, 0x3cc00, P4 ;  /* 0x0003cc000300780c */ /* 0x000fc60002741270 */
[----:B------:R1:W2:Y:S01]  /*0230*/  @P5 LDG.E.64 R26, desc[UR4][R6.64] ;  /* 0x00000004061a5981 */ /* 0x0002a2000c1e1b00 */
[C---:B------:R-:W-:Y:S01]  /*0240*/  VIADD R9, R3.reuse, 0xffffe800 ;  /* 0xffffe80003097836 */ /* 0x040fe20000000000 */
[----:B------:R-:W-:Y:S01]  /*0250*/  CS2R R10, SRZ ;  /* 0x00000000000a7805 */ /* 0x000fe2000001ff00 */
[----:B------:R-:W-:Y:S01]  /*0260*/  VIADD R5, R3, 0xffffe500 ;  /* 0xffffe50003057836 */ /* 0x000fe20000000000 */
[----:B------:R-:W-:Y:S01]  /*0270*/  CS2R R12, SRZ ;  /* 0x00000000000c7805 */ /* 0x000fe2000001ff00 */
[----:B------:R-:W-:-:S05]  /*0280*/  IMAD.WIDE R8, R9, 0x4, R18 ;  /* 0x0000000409087825 */ /* 0x000fca00078e0212 */
[----:B------:R3:W4:Y:S01]  /*0290*/  @P2 LDG.E.64 R10, desc[UR4][R8.64] ;  /* 0x00000004080a2981 */ /* 0x000722000c1e1b00 */
[----:B-1----:R-:W-:-:S05]  /*02a0*/  IMAD.WIDE R6, R5, 0x4, R18 ;  /* 0x0000000405067825 */ /* 0x002fca00078e0212 */
[----:B------:R-:W5:Y:S01]  /*02b0*/  @P3 LDG.E.64 R12, desc[UR4][R6.64] ;  /* 0x00000004060c3981 */ /* 0x000f62000c1e1b00 */
[C---:B------:R-:W-:Y:S01]  /*02c0*/  VIADD R0, R4.reuse, 0x2 ;  /* 0x0000000204007836 */ /* 0x040fe20000000000 */
[C---:B------:R-:W-:Y:S02]  /*02d0*/  ISETP.GE.AND P6, PT, R4.reuse, 0x8, PT ;  /* 0x000000080400780c */ /* 0x040fe40003fc6270 */
[----:B------:R-:W-:Y:S02]  /*02e0*/  ISETP.GT.AND P4, PT, R4, 0x7, PT ;  /* 0x000000070400780c */ /* 0x000fe40003f84270 */
[----:B------:R-:W-:Y:S02]  /*02f0*/  SEL R5, R0, RZ, !P6 ;  /* 0x000000ff00057207 */ /* 0x000fe40007000000 */
[C---:B------:R-:W-:Y:S01]  /*0300*/  ISETP.GT.AND P6, PT, R25.reuse, 0x7, PT ;  /* 0x000000071900780c */ /* 0x040fe20003fc4270 */
[----:B------:R-:W-:Y:S02]  /*0310*/  VIADD R0, R25, 0x2 ;  /* 0x0000000219007836 */ /* 0x000fe40000000000 */
[----:B------:R-:W-:-:S06]  /*0320*/  VIADD R24, R5, 0xa ;  /* 0x0000000a05187836 */ /* 0x000fcc0000000000 */
[----:B------:R-:W-:Y:S01]  /*0330*/  @!P4 IMAD.MOV R24, RZ, RZ, R5 ;  /* 0x000000ffff18c224 */ /* 0x000fe200078e0205 */
[----:B------:R-:W-:Y:S02]  /*0340*/  ISETP.GE.AND P4, PT, R3, 0x3cc00, PT ;  /* 0x0003cc000300780c */ /* 0x000fe40003f86270 */
[----:B------:R-:W-:Y:S02]  /*0350*/  LOP3.LUT R5, R25, R4, RZ, 0xfc, !PT ;  /* 0x0000000419057212 */ /* 0x000fe400078efcff */
[----:B------:R-:W-:Y:S01]  /*0360*/  CS2R R14, SRZ ;  /* 0x00000000000e7805 */ /* 0x000fe2000001ff00 */
[----:B---3--:R-:W-:Y:S01]  /*0370*/  IMAD.WIDE R8, R3, 0x4, R18 ;  /* 0x0000000403087825 */ /* 0x008fe200078e0212 */
[----:B------:R-:W-:-:S03]  /*0380*/  CS2R R16, SRZ ;  /* 0x0000000000107805 */ /* 0x000fc6000001ff00 */
[C---:B------:R-:W-:Y:S02]  /*0390*/  VIADD R23, R3.reuse, 0x300 ;  /* 0x0000030003177836 */ /* 0x040fe40000000000 */
[----:B------:R-:W-:Y:S02]  /*03a0*/  VIADD R21, R3, 0x1800 ;  /* 0x0000180003157836 */ /* 0x000fe40000000000 */
[----:B------:R-:W-:-:S04]  /*03b0*/  IMAD.WIDE R22, R23, 0x4, R18 ;  /* 0x0000000417167825 */ /* 0x000fc800078e0212 */
[----:B------:R-:W-:Y:S01]  /*03c0*/  IMAD.WIDE R20, R21, 0x4, R18 ;  /* 0x0000000415147825 */ /* 0x000fe200078e0212 */
[----:B--2---:R-:W-:Y:S02]  /*03d0*/  SEL R2, R26, RZ, P5 ;  /* 0x000000ff1a027207 */ /* 0x004fe40002800000 */
[----:B------:R-:W-:Y:S02]  /*03e0*/  SEL R27, R27, RZ, P5 ;  /* 0x000000ff1b1b7207 */ /* 0x000fe40002800000 */
[----:B------:R-:W-:-:S04]  /*03f0*/  ISETP.GE.AND P5, PT, R25, 0x8, PT ;  /* 0x000000081900780c */ /* 0x000fc80003fa6270 */
[----:B------:R-:W-:Y:S02]  /*0400*/  SEL R0, R0, RZ, !P5 ;  /* 0x000000ff00007207 */ /* 0x000fe40006800000 */
[----:B------:R-:W-:-:S03]  /*0410*/  ISETP.GT.AND P5, PT, R5, -0x1, !P4 ;  /* 0xffffffff0500780c */ /* 0x000fc600067a4270 */
[----:B------:R-:W-:Y:S01]  /*0420*/  VIADD R29, R0, 0xa ;  /* 0x0000000a001d7836 */ /* 0x000fe20000000000 */
[----:B----4-:R-:W-:Y:S01]  /*0430*/  SEL R5, R10, RZ, P2 ;  /* 0x000000ff0a057207 */ /* 0x010fe20001000000 */
[----:B------:R-:W-:Y:S01]  /*0440*/  @!P6 IMAD.MOV R29, RZ, RZ, R0 ;  /* 0x000000ffff1de224 */ /* 0x000fe200078e0200 */
[----:B------:R-:W-:Y:S02]  /*0450*/  SEL R0, R11, RZ, P2 ;  /* 0x000000ff0b007207 */ /* 0x000fe40001000000 */
[----:B------:R-:W-:-:S04]  /*0460*/  ISETP.GT.AND P2, PT, R25, -0x1, P1 ;  /* 0xffffffff1900780c */ /* 0x000fc80000f44270 */
[C---:B------:R-:W-:Y:S01]  /*0470*/  ISETP.LT.AND P2, PT, R3.reuse, 0x3cc00, P2 ;  /* 0x0003cc000300780c */ /* 0x040fe20001741270 */
[----:B------:R-:W-:Y:S01]  /*0480*/  VIADD R11, R3, 0xfffffd00 ;  /* 0xfffffd00030b7836 */ /* 0x000fe20000000000 */
[----:B------:R1:W2:Y:S01]  /*0490*/  @P5 LDG.E.64 R14, desc[UR4][R8.64] ;  /* 0x00000004080e5981 */ /* 0x0002a2000c1e1b00 */
[C---:B------:R-:W-:Y:S01]  /*04a0*/  VIADD R26, R25.reuse, 0x1 ;  /* 0x00000001191a7836 */ /* 0x040fe20000000000 */
[----:B------:R-:W-:-:S04]  /*04b0*/  ISETP.GT.AND P1, PT, R25, -0x1, !P0 ;  /* 0xffffffff1900780c */ /* 0x000fc80004724270 */
[----:B------:R-:W-:Y:S01]  /*04c0*/  ISETP.GE.U32.AND P6, PT, R26, 0x9, PT ;  /* 0x000000091a00780c */ /* 0x000fe20003fc6070 */
[----:B-1----:R-:W-:Y:S01]  /*04d0*/  IMAD.WIDE R8, R11, 0x4, R18 ;  /* 0x000000040b087825 */ /* 0x002fe200078e0212 */
[----:B-----5:R-:W-:Y:S02]  /*04e0*/  SEL R7, R12, RZ, P3 ;  /* 0x000000ff0c077207 */ /* 0x020fe40001800000 */
[----:B------:R-:W-:Y:S02]  /*04f0*/  SEL R6, R13, RZ, P3 ;  /* 0x000000ff0d067207 */ /* 0x000fe40001800000 */
[----:B------:R-:W-:Y:S01]  /*0500*/  ISETP.LT.AND P1, PT, R3, 0x3cc00, P1 ;  /* 0x0003cc000300780c */ /* 0x000fe20000f21270 */
[----:B------:R1:W3:Y:S01]  /*0510*/  @P2 LDG.E.64 R16, desc[UR4][R8.64] ;  /* 0x0000000408102981 */ /* 0x0002e2000c1e1b00 */
[----:B------:R-:W-:Y:S02]  /*0520*/  ISETP.GT.AND P3, PT, R4, RZ, !P6 ;  /* 0x000000ff0400720c */ /* 0x000fe40007764270 */
[----:B------:R-:W-:-:S02]  /*0530*/  CS2R R12, SRZ ;  /* 0x00000000000c7805 */ /* 0x000fc4000001ff00 */
[C---:B------:R-:W-:Y:S02]  /*0540*/  ISETP.LT.AND P3, PT, R3.reuse, 0x3cc00, P3 ;  /* 0x0003cc000300780c */ /* 0x040fe40001f61270 */
[----:B------:R-:W-:Y:S02]  /*0550*/  ISETP.GT.AND P6, PT, R4, -0x1, !P6 ;  /* 0xffffffff0400780c */ /* 0x000fe400077c4270 */
[----:B------:R-:W-:Y:S02]  /*0560*/  CS2R R10, SRZ ;  /* 0x00000000000a7805 */ /* 0x000fe4000001ff00 */
[----:B------:R-:W-:Y:S02]  /*0570*/  ISETP.LT.U32.AND P0, PT, R26, 0x9, !P0 ;  /* 0x000000091a00780c */ /* 0x000fe40004701070 */
[C---:B------:R-:W-:Y:S01]  /*0580*/  ISETP.LT.AND P6, PT, R3.reuse, 0x3cc00, P6 ;  /* 0x0003cc000300780c */ /* 0x040fe200037c1270 */
[----:B------:R4:W5:Y:S01]  /*0590*/  @P1 LDG.E.64 R12, desc[UR4][R22.64] ;  /* 0x00000004160c1981 */ /* 0x000962000c1e1b00 */
[C---:B------:R-:W-:Y:S01]  /*05a0*/  VIADD R26, R3.reuse, 0x1b00 ;  /* 0x00001b00031a7836 */ /* 0x040fe20000000000 */
[----:B------:R-:W-:-:S02]  /*05b0*/  ISETP.LT.AND P0, PT, R3, 0x3cc00, P0 ;  /* 0x0003cc000300780c */ /* 0x000fc40000701270 */
[----:B-1----:R-:W-:Y:S01]  /*05c0*/  CS2R R8, SRZ ;  /* 0x0000000000087805 */ /* 0x002fe2000001ff00 */
[----:B------:R1:W5:Y:S01]  /*05d0*/  @P3 LDG.E.64 R10, desc[UR4][R20.64] ;  /* 0x00000004140a3981 */ /* 0x000362000c1e1b00 */
[----:B----4-:R-:W-:Y:S02]  /*05e0*/  VIADD R23, R3, 0x1e00 ;  /* 0x00001e0003177836 */ /* 0x010fe40000000000 */
[----:B-1----:R-:W-:-:S04]  /*05f0*/  IMAD.WIDE R20, R26, 0x4, R18 ;  /* 0x000000041a147825 */ /* 0x002fc800078e0212 */
[----:B------:R-:W-:Y:S01]  /*0600*/  IMAD.WIDE R18, R23, 0x4, R18 ;  /* 0x0000000417127825 */ /* 0x000fe200078e0212 */
[----:B------:R-:W-:Y:S01]  /*0610*/  CS2R R22, SRZ ;  /* 0x0000000000167805 */ /* 0x000fe2000001ff00 */
[----:B------:R-:W4:Y:S05]  /*0620*/  @P6 LDG.E.64 R8, desc[UR4][R20.64] ;  /* 0x0000000414086981 */ /* 0x000f2a000c1e1b00 */
[----:B------:R-:W4:Y:S01]  /*0630*/  @P0 LDG.E.64 R22, desc[UR4][R18.64] ;  /* 0x0000000412160981 */ /* 0x000f22000c1e1b00 */
[----:B------:R-:W-:-:S04]  /*0640*/  IMAD.IADD R26, R4, 0x1, R25 ;  /* 0x00000001041a7824 */ /* 0x000fc800078e0219 */
[----:B------:R-:W-:-:S05]  /*0650*/  IMAD R26, R4, R25, -R26 ;  /* 0x00000019041a7224 */ /* 0x000fca00078e0a1a */
[----:B------:R-:W-:Y:S01]  /*0660*/  IADD3 R26, R29, R26, R24 ;  /* 0x0000001a1d1a7210 */ /* 0x000fe20007ffe018 */
[----:B------:R-:W-:-:S04]  /*0670*/  IMAD R25, R25, R24, RZ ;  /* 0x0000001819197224 */ /* 0x000fc800078e02ff */
[----:B------:R-:W-:Y:S02]  /*0680*/  VIADD R26, R26, 0x1 ;  /* 0x000000011a1a7836 */ /* 0x000fe40000000000 */
[----:B------:R-:W-:Y:S01]  /*0690*/  FADD R27, R27, R6 ;  /* 0x000000061b1b7221 */ /* 0x000fe20000000000 */
[----:B------:R-:W-:Y:S02]  /*06a0*/  IMAD R4, R4, R29, R25 ;  /* 0x0000001d04047224 */ /* 0x000fe400078e0219 */
[----:B------:R-:W-:Y:S02]  /*06b0*/  IMAD R29, R29, R24, R26 ;  /* 0x000000181d1d7224 */ /* 0x000fe400078e021a */
[----:B------:R-:W-:Y:S01]  /*06c0*/  FADD R2, R2, R7 ;  /* 0x0000000702027221 */ /* 0x000fe20000000000 */
[----:B------:R-:W-:Y:S01]  /*06d0*/  FADD R0, R27, R0 ;  /* 0x000000001b007221 */ /* 0x000fe20000000000 */
[----:B------:R-:W-:Y:S02]  /*06e0*/  IMAD.IADD R4, R29, 0x1, -R4 ;  /* 0x000000011d047824 */ /* 0x000fe400078e0a04 */
[----:B------:R-:W-:Y:S01]  /*06f0*/  FADD R5, R2, R5 ;  /* 0x0000000502057221 */ /* 0x000fe20000000000 */
[----:B--2---:R-:W-:-:S02]  /*0700*/  SEL R14, R14, RZ, P5 ;  /* 0x000000ff0e0e7207 */ /* 0x004fc40002800000 */
[----:B---3--:R-:W-:Y:S02]  /*0710*/  SEL R17, R17, RZ, P2 ;  /* 0x000000ff11117207 */ /* 0x008fe40001000000 */
[----:B------:R-:W-:-:S03]  /*0720*/  SEL R16, R16, RZ, P2 ;  /* 0x000000ff10107207 */ /* 0x000fc60001000000 */
[----:B------:R-:W-:Y:S01]  /*0730*/  FADD R2, R0, R17 ;  /* 0x0000001100027221 */ /* 0x000fe20000000000 */
[----:B------:R-:W-:Y:S01]  /*0740*/  I2FP.F32.S32 R0, R4 ;  /* 0x0000000400007245 */ /* 0x000fe20000201400 */
[----:B------:R-:W-:-:S03]  /*0750*/  FADD R5, R5, R16 ;  /* 0x0000001005057221 */ /* 0x000fc60000000000 */
[----:B------:R-:W-:Y:S01]  /*0760*/  FSETP.GT.AND P2, PT, |R0|, 8.50705917302346158658e+37, PT ;  /* 0x7e8000000000780b */ /* 0x000fe20003f44200 */
[----:B------:R-:W-:Y:S01]  /*0770*/  FADD R5, R5, R14 ;  /* 0x0000000e05057221 */ /* 0x000fe20000000000 */
[----:B-----5:R-:W-:Y:S02]  /*0780*/  SEL R12, R12, RZ, P1 ;  /* 0x000000ff0c0c7207 */ /* 0x020fe40000800000 */
[----:B------:R-:W-:Y:S02]  /*0790*/  SEL R13, R13, RZ, P1 ;  /* 0x000000ff0d0d7207 */ /* 0x000fe40000800000 */
[----:B------:R-:W-:Y:S02]  /*07a0*/  FSETP.GEU.AND P1, PT, |R0|, 1.175494350822287508e-38, PT ;  /* 0x008000000000780b */ /* 0x000fe40003f2e200 */
[----:B------:R-:W-:Y:S01]  /*07b0*/  SEL R15, R15, RZ, P5 ;  /* 0x000000ff0f0f7207 */ /* 0x000fe20002800000 */
[----:B------:R-:W-:Y:S01]  /*07c0*/  FADD R5, R5, R12 ;  /* 0x0000000c05057221 */ /* 0x000fe20000000000 */
[----:B------:R-:W-:-:S03]  /*07d0*/  SEL R10, R10, RZ, P3 ;  /* 0x000000ff0a0a7207 */ /* 0x000fc60001800000 */
[----:B------:R-:W-:Y:S01]  /*07e0*/  FADD R2, R2, R15 ;  /* 0x0000000f02027221 */ /* 0x000fe20000000000 */
[----:B------:R-:W-:Y:S01]  /*07f0*/  SEL R11, R11, RZ, P3 ;  /* 0x000000ff0b0b7207 */ /* 0x000fe20001800000 */
[----:B------:R-:W-:Y:S01]  /*0800*/  FADD R7, R5, R10 ;  /* 0x0000000a05077221 */ /* 0x000fe20000000000 */
[----:B------:R-:W-:Y:S01]  /*0810*/  @P2 FMUL R0, R0, 0.25 ;  /* 0x3e80000000002820 */ /* 0x000fe20000400000 */
[----:B------:R-:W-:Y:S01]  /*0820*/  FADD R2, R2, R13 ;  /* 0x0000000d02027221 */ /* 0x000fe20000000000 */
[----:B------:R-:W1:Y:S02]  /*0830*/  LDC.64 R4, c[0x0][0x218] ;  /* 0x00008600ff047b82 */ /* 0x000e640000000a00 */
[----:B------:R-:W-:Y:S01]  /*0840*/  @!P1 FMUL R0, R0, 16777216 ;  /* 0x4b80000000009820 */ /* 0x000fe20000400000 */
[----:B------:R-:W-:Y:S01]  /*0850*/  FADD R2, R2, R11 ;  /* 0x0000000b02027221 */ /* 0x000fe20000000000 */
[----:B----4-:R-:W-:Y:S02]  /*0860*/  SEL R8, R8, RZ, P6 ;  /* 0x000000ff08087207 */ /* 0x010fe40003000000 */
[----:B------:R-:W-:-:S02]  /*0870*/  SEL R9, R9, RZ, P6 ;  /* 0x000000ff09097207 */ /* 0x000fc40003000000 */
[----:B------:R-:W2:Y:S01]  /*0880*/  MUFU.RCP R0, R0 ;  /* 0x0000000000007308 */ /* 0x000ea20000001000 */
[----:B------:R-:W-:Y:S01]  /*0890*/  SEL R22, R22, RZ, P0 ;  /* 0x000000ff16167207 */ /* 0x000fe20000000000 */
[----:B------:R-:W-:Y:S01]  /*08a0*/  FADD R7, R7, R8 ;  /* 0x0000000807077221 */ /* 0x000fe20000000000 */
[----:B------:R-:W-:Y:S01]  /*08b0*/  SEL R23, R23, RZ, P0 ;  /* 0x000000ff17177207 */ /* 0x000fe20000000000 */
[----:B------:R-:W-:Y:S02]  /*08c0*/  FADD R2, R2, R9 ;  /* 0x0000000902027221 */ /* 0x000fe40000000000 */
[----:B------:R-:W-:Y:S02]  /*08d0*/  FADD R22, R7, R22 ;  /* 0x0000001607167221 */ /* 0x000fe40000000000 */
[----:B------:R-:W-:Y:S02]  /*08e0*/  FADD R23, R2, R23 ;  /* 0x0000001702177221 */ /* 0x000fe40000000000 */
[----:B------:R-:W-:-:S02]  /*08f0*/  @P2 FMUL R22, R22, 0.25 ;  /* 0x3e80000016162820 */ /* 0x000fc40000400000 */
[----:B------:R-:W-:Y:S02]  /*0900*/  @P2 FMUL R23, R23, 0.25 ;  /* 0x3e80000017172820 */ /* 0x000fe40000400000 */
[----:B------:R-:W-:Y:S02]  /*0910*/  @!P1 FMUL R22, R22, 16777216 ;  /* 0x4b80000016169820 */ /* 0x000fe40000400000 */
[----:B------:R-:W-:Y:S01]  /*0920*/  @!P1 FMUL R23, R23, 16777216 ;  /* 0x4b80000017179820 */ /* 0x000fe20000400000 */
[----:B-1----:R-:W-:-:S04]  /*0930*/  IMAD.WIDE R4, R3, 0x4, R4 ;  /* 0x0000000403047825 */ /* 0x002fc800078e0204 */
[C---:B--2---:R-:W-:Y:S01]  /*0940*/  FMUL R22, R0.reuse, R22 ;  /* 0x0000001600167220 */ /* 0x044fe20000400000 */
[----:B------:R-:W-:Y:S01]  /*0950*/  FMUL R23, R0, R23 ;  /* 0x0000001700177220 */ /* 0x000fe20000400000 */
[----:B------:R-:W-:Y:S06]  /*0960*/  @P4 EXIT ;  /* 0x000000000000494d */ /* 0x000fec0003800000 */
[----:B------:R-:W-:Y:S01]  /*0970*/  STG.E.64 desc[UR4][R4.64], R22 ;  /* 0x0000001604007986 */ /* 0x000fe2000c101b04 */
[----:B------:R-:W-:Y:S05]  /*0980*/  EXIT ;  /* 0x000000000000794d */ /* 0x000fea0003800000 */
.L_x_0:
[----:B------:R-:W-:-:S00]  /*0990*/  BRA `(.L_x_0) ;  /* 0xfffffffc00fc7947 */ /* 0x000fc0000383ffff */
[----:B------:R-:W-:-:S00]  /*09a0*/  NOP ;  /* 0x0000000000007918 */ /* 0x000fc00000000000 */
        /* <DEDUP_REMOVED lines=13> */
.L_x_1:


//--------------------- .nv.constant0.triton_poi_fused_avg_pool2d_21 --------------------------
	.section	.nv.constant0.triton_poi_fused_avg_pool2d_21,"a",@progbits
	.sectionflags	@""
	.align	4
.nv.constant0.triton_poi_fused_avg_pool2d_21:
	.zero		548
